//
// Generated by NVIDIA NVVM Compiler
//
// Compiler Build ID: CL-36424714
// Cuda compilation tools, release 13.0, V13.0.88
// Based on NVVM 20.0.0
//

.version 9.0
.target sm_100
.address_size 64

	// .globl	_Z14parsinv_kerneliiPiS_PdiS_S_S_S0_S0_

.visible .entry _Z14parsinv_kerneliiPiS_PdiS_S_S_S0_S0_(
	.param .u32 _Z14parsinv_kerneliiPiS_PdiS_S_S_S0_S0__param_0,
	.param .u32 _Z14parsinv_kerneliiPiS_PdiS_S_S_S0_S0__param_1,
	.param .u64 .ptr .align 1 _Z14parsinv_kerneliiPiS_PdiS_S_S_S0_S0__param_2,
	.param .u64 .ptr .align 1 _Z14parsinv_kerneliiPiS_PdiS_S_S_S0_S0__param_3,
	.param .u64 .ptr .align 1 _Z14parsinv_kerneliiPiS_PdiS_S_S_S0_S0__param_4,
	.param .u32 _Z14parsinv_kerneliiPiS_PdiS_S_S_S0_S0__param_5,
	.param .u64 .ptr .align 1 _Z14parsinv_kerneliiPiS_PdiS_S_S_S0_S0__param_6,
	.param .u64 .ptr .align 1 _Z14parsinv_kerneliiPiS_PdiS_S_S_S0_S0__param_7,
	.param .u64 .ptr .align 1 _Z14parsinv_kerneliiPiS_PdiS_S_S_S0_S0__param_8,
	.param .u64 .ptr .align 1 _Z14parsinv_kerneliiPiS_PdiS_S_S_S0_S0__param_9,
	.param .u64 .ptr .align 1 _Z14parsinv_kerneliiPiS_PdiS_S_S_S0_S0__param_10
)
{
	.reg .pred 	%p<10>;
	.reg .b32 	%r<26>;
	.reg .b64 	%rd<36>;
	.reg .b64 	%fd<22>;

	ld.param.u64 	%rd6, [_Z14parsinv_kerneliiPiS_PdiS_S_S_S0_S0__param_2];
	ld.param.u64 	%rd7, [_Z14parsinv_kerneliiPiS_PdiS_S_S_S0_S0__param_3];
	ld.param.u64 	%rd10, [_Z14parsinv_kerneliiPiS_PdiS_S_S_S0_S0__param_4];
	ld.param.u32 	%r14, [_Z14parsinv_kerneliiPiS_PdiS_S_S_S0_S0__param_5];
	ld.param.u64 	%rd8, [_Z14parsinv_kerneliiPiS_PdiS_S_S_S0_S0__param_6];
	ld.param.u64 	%rd9, [_Z14parsinv_kerneliiPiS_PdiS_S_S_S0_S0__param_7];
	ld.param.u64 	%rd11, [_Z14parsinv_kerneliiPiS_PdiS_S_S_S0_S0__param_8];
	ld.param.u64 	%rd12, [_Z14parsinv_kerneliiPiS_PdiS_S_S_S0_S0__param_9];
	cvta.to.global.u64 	%rd1, %rd12;
	cvta.to.global.u64 	%rd2, %rd10;
	cvta.to.global.u64 	%rd3, %rd11;
	mov.u32 	%r15, %ctaid.x;
	mov.u32 	%r16, %ntid.x;
	mov.u32 	%r17, %tid.x;
	mad.lo.s32 	%r1, %r15, %r16, %r17;
	setp.ge.s32 	%p1, %r1, %r14;
	@%p1 bra 	$L__BB0_10;
	cvta.to.global.u64 	%rd13, %rd6;
	cvta.to.global.u64 	%rd4, %rd8;
	cvta.to.global.u64 	%rd14, %rd9;
	mul.wide.s32 	%rd15, %r1, 4;
	add.s64 	%rd16, %rd14, %rd15;
	ld.global.u32 	%r2, [%rd16];
	add.s64 	%rd17, %rd3, %rd15;
	ld.global.u32 	%r3, [%rd17];
	min.s32 	%r18, %r2, %r3;
	mul.wide.s32 	%rd18, %r18, 4;
	add.s64 	%rd19, %rd13, %rd18;
	ld.global.u32 	%r19, [%rd19];
	mul.wide.s32 	%rd20, %r19, 8;
	add.s64 	%rd21, %rd2, %rd20;
	ld.global.f64 	%fd1, [%rd21];
	add.s32 	%r25, %r19, 1;
	ld.global.u32 	%r5, [%rd19+4];
	setp.ge.s32 	%p2, %r25, %r5;
	mov.f64 	%fd21, 0d0000000000000000;
	@%p2 bra 	$L__BB0_7;
	max.s32 	%r20, %r2, %r3;
	mul.wide.s32 	%rd22, %r20, 4;
	add.s64 	%rd23, %rd4, %rd22;
	ld.global.u32 	%r21, [%rd23];
	add.s32 	%r24, %r21, 1;
	ld.global.u32 	%r7, [%rd23+4];
	cvta.to.global.u64 	%rd5, %rd7;
	mov.f64 	%fd21, 0d0000000000000000;
$L__BB0_3:
	setp.ge.s32 	%p3, %r24, %r7;
	@%p3 bra 	$L__BB0_7;
	mul.wide.s32 	%rd24, %r25, 4;
	add.s64 	%rd25, %rd5, %rd24;
	ld.global.u32 	%r10, [%rd25];
	mul.wide.s32 	%rd26, %r24, 4;
	add.s64 	%rd27, %rd3, %rd26;
	ld.global.u32 	%r11, [%rd27];
	setp.ne.s32 	%p4, %r10, %r11;
	mov.f64 	%fd20, 0d0000000000000000;
	@%p4 bra 	$L__BB0_6;
	mul.wide.s32 	%rd28, %r25, 8;
	add.s64 	%rd29, %rd2, %rd28;
	ld.global.f64 	%fd11, [%rd29];
	mul.wide.s32 	%rd30, %r24, 8;
	add.s64 	%rd31, %rd1, %rd30;
	ld.global.f64 	%fd12, [%rd31];
	mul.f64 	%fd20, %fd11, %fd12;
$L__BB0_6:
	setp.eq.s32 	%p5, %r10, %r11;
	add.f64 	%fd13, %fd21, %fd20;
	selp.f64 	%fd21, %fd13, %fd21, %p5;
	setp.le.s32 	%p6, %r10, %r11;
	selp.u32 	%r22, 1, 0, %p6;
	add.s32 	%r25, %r25, %r22;
	setp.ge.s32 	%p7, %r10, %r11;
	selp.u32 	%r23, 1, 0, %p7;
	add.s32 	%r24, %r24, %r23;
	setp.lt.s32 	%p8, %r25, %r5;
	@%p8 bra 	$L__BB0_3;
$L__BB0_7:
	rcp.rn.f64 	%fd14, %fd1;
	mul.f64 	%fd7, %fd14, %fd21;
	setp.ne.s32 	%p9, %r2, %r3;
	@%p9 bra 	$L__BB0_9;
	mul.f64 	%fd16, %fd1, %fd1;
	rcp.rn.f64 	%fd17, %fd16;
	sub.f64 	%fd18, %fd17, %fd7;
	mul.wide.s32 	%rd34, %r1, 8;
	add.s64 	%rd35, %rd1, %rd34;
	st.global.f64 	[%rd35], %fd18;
	bra.uni 	$L__BB0_10;
$L__BB0_9:
	neg.f64 	%fd15, %fd7;
	mul.wide.s32 	%rd32, %r1, 8;
	add.s64 	%rd33, %rd1, %rd32;
	st.global.f64 	[%rd33], %fd15;
$L__BB0_10:
	ret;

}


// ===== COMPILED SASS (sm_100) =====

	.target	sm_100

	.elftype	@"ET_EXEC"


//--------------------- .note.nv.tkinfo           --------------------------
	.section	.note.nv.tkinfo,"",@"SHT_NOTE"
	.sectionflags	@"SHF_NOTE_NV_TKINFO"
	.tkinfo
        /*0018*/ 	.word	0x00000002
        /*0030*/ 	.string	""
        /*0030*/ 	.string	"ptxas"
        /*0030*/ 	.string	"Cuda compilation tools, release 13.0, V13.0.88"
        /*0030*/ 	.string	"Build cuda_13.0.r13.0/compiler.36424714_0"
        /*0030*/ 	.string	"-arch sm_100 -m 64 "



//--------------------- .note.nv.cuinfo           --------------------------
	.section	.note.nv.cuinfo,"",@"SHT_NOTE"
	.sectionflags	@"SHF_NOTE_NV_CUINFO"
        /*0018*/ 	.short	0x0002
        /*001a*/ 	.short	0x0064
        /*001c*/ 	.short	0x0082
	.zero		2


//--------------------- .nv.info                  --------------------------
	.section	.nv.info,"",@"SHT_CUDA_INFO"
	.align	4


	//----- nvinfo : EIATTR_REGCOUNT
	.align		4
        /*0000*/ 	.byte	0x04, 0x2f
        /*0002*/ 	.short	(.L_1 - .L_0)
	.align		4
.L_0:
        /*0004*/ 	.word	index@(_Z14parsinv_kerneliiPiS_PdiS_S_S_S0_S0_)
        /*0008*/ 	.word	0x0000001e


	//----- nvinfo : EIATTR_FRAME_SIZE
	.align		4
.L_1:
        /*000c*/ 	.byte	0x04, 0x11
        /*000e*/ 	.short	(.L_3 - .L_2)
	.align		4
.L_2:
        /*0010*/ 	.word	index@($__internal_0_$__cuda_sm20_dblrcp_rn_slowpath_v3)
        /*0014*/ 	.word	0x00000000


	//----- nvinfo : EIATTR_FRAME_SIZE
	.align		4
.L_3:
        /*0018*/ 	.byte	0x04, 0x11
        /*001a*/ 	.short	(.L_5 - .L_4)
	.align		4
.L_4:
        /*001c*/ 	.word	index@(_Z14parsinv_kerneliiPiS_PdiS_S_S_S0_S0_)
        /*0020*/ 	.word	0x00000000


	//----- nvinfo : EIATTR_MIN_STACK_SIZE
	.align		4
.L_5:
        /*0024*/ 	.byte	0x04, 0x12
        /*0026*/ 	.short	(.L_7 - .L_6)
	.align		4
.L_6:
        /*0028*/ 	.word	index@(_Z14parsinv_kerneliiPiS_PdiS_S_S_S0_S0_)
        /*002c*/ 	.word	0x00000000
.L_7:


//--------------------- .nv.compat                --------------------------
	.section	.nv.compat,"",@"SHT_CUDA_COMPAT_INFO"
	.align	4
        /*0000*/ 	.byte	0x02, 0x09, 0x00, 0x00, 0x02, 0x02, 0x01, 0x00, 0x02, 0x05, 0x05, 0x00, 0x03, 0x07, 0x01, 0x01
        /*0010*/ 	.byte	0x02, 0x03, 0x00, 0x00, 0x02, 0x06, 0x01, 0x00, 0x04, 0x0b, 0x08, 0x00, 0x01, 0x00, 0x00, 0x00
        /*0020*/ 	.byte	0x00, 0x00, 0x00, 0x00


//--------------------- .nv.info._Z14parsinv_kerneliiPiS_PdiS_S_S_S0_S0_ --------------------------
	.section	.nv.info._Z14parsinv_kerneliiPiS_PdiS_S_S_S0_S0_,"",@"SHT_CUDA_INFO"
	.sectionflags	@""
	.align	4


	//----- nvinfo : EIATTR_CUDA_API_VERSION
	.align		4
        /*0000*/ 	.byte	0x04, 0x37
        /*0002*/ 	.short	(.L_9 - .L_8)
.L_8:
        /*0004*/ 	.word	0x00000082


	//----- nvinfo : EIATTR_KPARAM_INFO
	.align		4
.L_9:
        /*0008*/ 	.byte	0x04, 0x17
        /*000a*/ 	.short	(.L_11 - .L_10)
.L_10:
        /*000c*/ 	.word	0x00000000
        /*0010*/ 	.short	0x000a
        /*0012*/ 	.short	0x0048
        /*0014*/ 	.byte	0x00, 0xf5, 0x21, 0x00


	//----- nvinfo : EIATTR_KPARAM_INFO
	.align		4
.L_11:
        /*0018*/ 	.byte	0x04, 0x17
        /*001a*/ 	.short	(.L_13 - .L_12)
.L_12:
        /*001c*/ 	.word	0x00000000
        /*0020*/ 	.short	0x0009
        /*0022*/ 	.short	0x0040
        /*0024*/ 	.byte	0x00, 0xf5, 0x21, 0x00


	//----- nvinfo : EIATTR_KPARAM_INFO
	.align		4
.L_13:
        /*0028*/ 	.byte	0x04, 0x17
        /*002a*/ 	.short	(.L_15 - .L_14)
.L_14:
        /*002c*/ 	.word	0x00000000
        /*0030*/ 	.short	0x0008
        /*0032*/ 	.short	0x0038
        /*0034*/ 	.byte	0x00, 0xf5, 0x21, 0x00


	//----- nvinfo : EIATTR_KPARAM_INFO
	.align		4
.L_15:
        /*0038*/ 	.byte	0x04, 0x17
        /*003a*/ 	.short	(.L_17 - .L_16)
.L_16:
        /*003c*/ 	.word	0x00000000
        /*0040*/ 	.short	0x0007
        /*0042*/ 	.short	0x0030
        /*0044*/ 	.byte	0x00, 0xf5, 0x21, 0x00


	//----- nvinfo : EIATTR_KPARAM_INFO
	.align		4
.L_17:
        /*0048*/ 	.byte	0x04, 0x17
        /*004a*/ 	.short	(.L_19 - .L_18)
.L_18:
        /*004c*/ 	.word	0x00000000
        /*0050*/ 	.short	0x0006
        /*0052*/ 	.short	0x0028
        /*0054*/ 	.byte	0x00, 0xf5, 0x21, 0x00


	//----- nvinfo : EIATTR_KPARAM_INFO
	.align		4
.L_19:
        /*0058*/ 	.byte	0x04, 0x17
        /*005a*/ 	.short	(.L_21 - .L_20)
.L_20:
        /*005c*/ 	.word	0x00000000
        /*0060*/ 	.short	0x0005
        /*0062*/ 	.short	0x0020
        /*0064*/ 	.byte	0x00, 0xf0, 0x11, 0x00


	//----- nvinfo : EIATTR_KPARAM_INFO
	.align		4
.L_21:
        /*0068*/ 	.byte	0x04, 0x17
        /*006a*/ 	.short	(.L_23 - .L_22)
.L_22:
        /*006c*/ 	.word	0x00000000
        /*0070*/ 	.short	0x0004
        /*0072*/ 	.short	0x0018
        /*0074*/ 	.byte	0x00, 0xf5, 0x21, 0x00


	//----- nvinfo : EIATTR_KPARAM_INFO
	.align		4
.L_23:
        /*0078*/ 	.byte	0x04, 0x17
        /*007a*/ 	.short	(.L_25 - .L_24)
.L_24:
        /*007c*/ 	.word	0x00000000
        /*0080*/ 	.short	0x0003
        /*0082*/ 	.short	0x0010
        /*0084*/ 	.byte	0x00, 0xf5, 0x21, 0x00


	//----- nvinfo : EIATTR_KPARAM_INFO
	.align		4
.L_25:
        /*0088*/ 	.byte	0x04, 0x17
        /*008a*/ 	.short	(.L_27 - .L_26)
.L_26:
        /*008c*/ 	.word	0x00000000
        /*0090*/ 	.short	0x0002
        /*0092*/ 	.short	0x0008
        /*0094*/ 	.byte	0x00, 0xf5, 0x21, 0x00


	//----- nvinfo : EIATTR_KPARAM_INFO
	.align		4
.L_27:
        /*0098*/ 	.byte	0x04, 0x17
        /*009a*/ 	.short	(.L_29 - .L_28)
.L_28:
        /*009c*/ 	.word	0x00000000
        /*00a0*/ 	.short	0x0001
        /*00a2*/ 	.short	0x0004
        /*00a4*/ 	.byte	0x00, 0xf0, 0x11, 0x00


	//----- nvinfo : EIATTR_KPARAM_INFO
	.align		4
.L_29:
        /*00a8*/ 	.byte	0x04, 0x17
        /*00aa*/ 	.short	(.L_31 - .L_30)
.L_30:
        /*00ac*/ 	.word	0x00000000
        /*00b0*/ 	.short	0x0000
        /*00b2*/ 	.short	0x0000
        /*00b4*/ 	.byte	0x00, 0xf0, 0x11, 0x00


	//----- nvinfo : EIATTR_SPARSE_MMA_MASK
	.align		4
.L_31:
        /*00b8*/ 	.byte	0x03, 0x50
        /*00ba*/ 	.short	0x0000


	//----- nvinfo : EIATTR_MAXREG_COUNT
	.align		4
        /*00bc*/ 	.byte	0x03, 0x1b
        /*00be*/ 	.short	0x00ff


	//----- nvinfo : EIATTR_MERCURY_ISA_VERSION
	.align		4
        /*00c0*/ 	.byte	0x03, 0x5f
        /*00c2*/ 	.short	0x0101


	//----- nvinfo : EIATTR_VRC_CTA_INIT_COUNT
	.align		4
        /*00c4*/ 	.byte	0x02, 0x4a
	.zero		1
	.zero		1


	//----- nvinfo : EIATTR_EXIT_INSTR_OFFSETS
	.align		4
        /*00c8*/ 	.byte	0x04, 0x1c
        /*00ca*/ 	.short	(.L_33 - .L_32)


	//   ....[0]....
.L_32:
        /*00cc*/ 	.word	0x00000070


	//   ....[1]....
        /*00d0*/ 	.word	0x000006f0


	//   ....[2]....
        /*00d4*/ 	.word	0x00000740


	//----- nvinfo : EIATTR_CRS_STACK_SIZE
	.align		4
.L_33:
        /*00d8*/ 	.byte	0x04, 0x1e
        /*00da*/ 	.short	(.L_35 - .L_34)
.L_34:
        /*00dc*/ 	.word	0x00000000


	//----- nvinfo : EIATTR_CBANK_PARAM_SIZE
	.align		4
.L_35:
        /*00e0*/ 	.byte	0x03, 0x19
        /*00e2*/ 	.short	0x0050


	//----- nvinfo : EIATTR_PARAM_CBANK
	.align		4
        /*00e4*/ 	.byte	0x04, 0x0a
        /*00e6*/ 	.short	(.L_37 - .L_36)
	.align		4
.L_36:
        /*00e8*/ 	.word	index@(.nv.constant0._Z14parsinv_kerneliiPiS_PdiS_S_S_S0_S0_)
        /*00ec*/ 	.short	0x0380
        /*00ee*/ 	.short	0x0050


	//----- nvinfo : EIATTR_SW_WAR
	.align		4
.L_37:
        /*00f0*/ 	.byte	0x04, 0x36
        /*00f2*/ 	.short	(.L_39 - .L_38)
.L_38:
        /*00f4*/ 	.word	0x00000008
.L_39:


//--------------------- .nv.callgraph             --------------------------
	.section	.nv.callgraph,"",@"SHT_CUDA_CALLGRAPH"
	.align	4
	.sectionentsize	8
	.align		4
        /*0000*/ 	.word	0x00000000
	.align		4
        /*0004*/ 	.word	0xffffffff
	.align		4
        /*0008*/ 	.word	0x00000000
	.align		4
        /*000c*/ 	.word	0xfffffffe
	.align		4
        /*0010*/ 	.word	0x00000000
	.align		4
        /*0014*/ 	.word	0xfffffffd
	.align		4
        /*0018*/ 	.word	0x00000000
	.align		4
        /*001c*/ 	.word	0xfffffffc


//--------------------- .text._Z14parsinv_kerneliiPiS_PdiS_S_S_S0_S0_ --------------------------
	.section	.text._Z14parsinv_kerneliiPiS_PdiS_S_S_S0_S0_,"ax",@progbits
	.align	128
        .global         _Z14parsinv_kerneliiPiS_PdiS_S_S_S0_S0_
        .type           _Z14parsinv_kerneliiPiS_PdiS_S_S_S0_S0_,@function
        .size           _Z14parsinv_kerneliiPiS_PdiS_S_S_S0_S0_,(.L_x_13 - _Z14parsinv_kerneliiPiS_PdiS_S_S_S0_S0_)
        .other          _Z14parsinv_kerneliiPiS_PdiS_S_S_S0_S0_,@"STO_CUDA_ENTRY STV_DEFAULT"
_Z14parsinv_kerneliiPiS_PdiS_S_S_S0_S0_:
.text._Z14parsinv_kerneliiPiS_PdiS_S_S_S0_S0_:
[----:B------:R-:W-:Y:S01]  /*0000*/  LDC R1, c[0x0][0x37c] ;  /* 0x0000df00ff017b82 */ /* 0x000fe20000000800 */
[----:B------:R-:W0:Y:S07]  /*0010*/  S2R R3, SR_TID.X ;  /* 0x0000000000037919 */ /* 0x000e2e0000002100 */
[----:B------:R-:W0:Y:S01]  /*0020*/  S2UR UR4, SR_CTAID.X ;  /* 0x00000000000479c3 */ /* 0x000e220000002500 */
[----:B------:R-:W1:Y:S07]  /*0030*/  LDCU UR5, c[0x0][0x3a0] ;  /* 0x00007400ff0577ac */ /* 0x000e6e0008000800 */
[----:B------:R-:W0:Y:S02]  /*0040*/  LDC R0, c[0x0][0x360] ;  /* 0x0000d800ff007b82 */ /* 0x000e240000000800 */
[----:B0-----:R-:W-:-:S05]  /*0050*/  IMAD R0, R0, UR4, R3 ;  /* 0x0000000400007c24 */ /* 0x001fca000f8e0203 */
[----:B-1----:R-:W-:-:S13]  /*0060*/  ISETP.GE.AND P0, PT, R0, UR5, PT ;  /* 0x0000000500007c0c */ /* 0x002fda000bf06270 */
[----:B------:R-:W-:Y:S05]  /*0070*/  @P0 EXIT ;  /* 0x000000000000094d */ /* 0x000fea0003800000 */
[----:B------:R-:W0:Y:S01]  /*0080*/  LDC.64 R6, c[0x0][0x3b0] ;  /* 0x0000ec00ff067b82 */ /* 0x000e220000000a00 */
[----:B------:R-:W1:Y:S07]  /*0090*/  LDCU.64 UR4, c[0x0][0x358] ;  /* 0x00006b00ff0477ac */ /* 0x000e6e0008000a00 */
[----:B------:R-:W2:Y:S08]  /*00a0*/  LDC.64 R8, c[0x0][0x3b8] ;  /* 0x0000ee00ff087b82 */ /* 0x000eb00000000a00 */
[----:B------:R-:W3:Y:S01]  /*00b0*/  LDC.64 R10, c[0x0][0x388] ;  /* 0x0000e200ff0a7b82 */ /* 0x000ee20000000a00 */
[----:B0-----:R-:W-:-:S07]  /*00c0*/  IMAD.WIDE R6, R0, 0x4, R6 ;  /* 0x0000000400067825 */ /* 0x001fce00078e0206 */
[----:B------:R-:W0:Y:S01]  /*00d0*/  LDC.64 R14, c[0x0][0x398] ;  /* 0x0000e600ff0e7b82 */ /* 0x000e220000000a00 */
[----:B-1----:R-:W4:Y:S01]  /*00e0*/  LDG.E R2, desc[UR4][R6.64] ;  /* 0x0000000406027981 */ /* 0x002f22000c1e1900 */
[----:B--2---:R-:W-:-:S05]  /*00f0*/  IMAD.WIDE R8, R0, 0x4, R8 ;  /* 0x0000000400087825 */ /* 0x004fca00078e0208 */
[----:B------:R-:W4:Y:S02]  /*0100*/  LDG.E R3, desc[UR4][R8.64] ;  /* 0x0000000408037981 */ /* 0x000f24000c1e1900 */
[----:B----4-:R-:W-:-:S05]  /*0110*/  VIMNMX R5, PT, PT, R2, R3, PT ;  /* 0x0000000302057248 */ /* 0x010fca0003fe0100 */
[----:B---3--:R-:W-:-:S05]  /*0120*/  IMAD.WIDE R10, R5, 0x4, R10 ;  /* 0x00000004050a7825 */ /* 0x008fca00078e020a */
[----:B------:R-:W0:Y:S04]  /*0130*/  LDG.E R5, desc[UR4][R10.64] ;  /* 0x000000040a057981 */ /* 0x000e28000c1e1900 */
[----:B------:R-:W2:Y:S01]  /*0140*/  LDG.E R4, desc[UR4][R10.64+0x4] ;  /* 0x000004040a047981 */ /* 0x000ea2000c1e1900 */
[----:B0-----:R-:W-:-:S06]  /*0150*/  IMAD.WIDE R14, R5, 0x8, R14 ;  /* 0x00000008050e7825 */ /* 0x001fcc00078e020e */
[----:B------:R-:W5:Y:S01]  /*0160*/  LDG.E.64 R14, desc[UR4][R14.64] ;  /* 0x000000040e0e7981 */ /* 0x000f62000c1e1b00 */
[----:B------:R-:W-:-:S05]  /*0170*/  VIADD R7, R5, 0x1 ;  /* 0x0000000105077836 */ /* 0x000fca0000000000 */
[----:B--2---:R-:W-:Y:S01]  /*0180*/  ISETP.GE.AND P0, PT, R7, R4, PT ;  /* 0x000000040700720c */ /* 0x004fe20003f06270 */
[----:B------:R-:W-:Y:S01]  /*0190*/  BSSY.RECONVERGENT B0, `(.L_x_0) ;  /* 0x0000029000007945 */ /* 0x000fe20003800200 */
[----:B------:R-:W-:-:S11]  /*01a0*/  CS2R R12, SRZ ;  /* 0x00000000000c7805 */ /* 0x000fd6000001ff00 */
[----:B------:R-:W-:Y:S05]  /*01b0*/  @P0 BRA `(.L_x_1) ;  /* 0x0000000000980947 */ /* 0x000fea0003800000 */
[----:B------:R-:W0:Y:S01]  /*01c0*/  LDC.64 R16, c[0x0][0x3a8] ;  /* 0x0000ea00ff107b82 */ /* 0x000e220000000a00 */
[----:B------:R-:W-:-:S07]  /*01d0*/  VIMNMX R5, PT, PT, R2, R3, !PT ;  /* 0x0000000302057248 */ /* 0x000fce0007fe0100 */
[----:B------:R-:W1:Y:S08]  /*01e0*/  LDC.64 R10, c[0x0][0x390] ;  /* 0x0000e400ff0a7b82 */ /* 0x000e700000000a00 */
[----:B------:R-:W2:Y:S01]  /*01f0*/  LDC.64 R8, c[0x0][0x3b8] ;  /* 0x0000ee00ff087b82 */ /* 0x000ea20000000a00 */
[----:B0-----:R-:W-:-:S05]  /*0200*/  IMAD.WIDE R16, R5, 0x4, R16 ;  /* 0x0000000405107825 */ /* 0x001fca00078e0210 */
[----:B------:R-:W3:Y:S04]  /*0210*/  LDG.E R22, desc[UR4][R16.64] ;  /* 0x0000000410167981 */ /* 0x000ee8000c1e1900 */
[----:B------:R0:W5:Y:S01]  /*0220*/  LDG.E R5, desc[UR4][R16.64+0x4] ;  /* 0x0000040410057981 */ /* 0x000162000c1e1900 */
[----:B------:R-:W-:Y:S01]  /*0230*/  CS2R R12, SRZ ;  /* 0x00000000000c7805 */ /* 0x000fe2000001ff00 */
[----:B0123--:R-:W-:-:S07]  /*0240*/  VIADD R22, R22, 0x1 ;  /* 0x0000000116167836 */ /* 0x00ffce0000000000 */
.L_x_2:
[----:B-----5:R-:W-:-:S13]  /*0250*/  ISETP.GE.AND P0, PT, R22, R5, PT ;  /* 0x000000051600720c */ /* 0x020fda0003f06270 */
[----:B------:R-:W-:Y:S05]  /*0260*/  @P0 BRA `(.L_x_1) ;  /* 0x00000000006c0947 */ /* 0x000fea0003800000 */
[----:B------:R-:W-:-:S04]  /*0270*/  IMAD.WIDE R24, R7, 0x4, R10 ;  /* 0x0000000407187825 */ /* 0x000fc800078e020a */
[----:B------:R-:W-:Y:S01]  /*0280*/  IMAD.WIDE R26, R22, 0x4, R8 ;  /* 0x00000004161a7825 */ /* 0x000fe200078e0208 */
[----:B------:R-:W2:Y:S04]  /*0290*/  LDG.E R23, desc[UR4][R24.64] ;  /* 0x0000000418177981 */ /* 0x000ea8000c1e1900 */
[----:B------:R-:W2:Y:S02]  /*02a0*/  LDG.E R6, desc[UR4][R26.64] ;  /* 0x000000041a067981 */ /* 0x000ea4000c1e1900 */
[----:B--2---:R-:W-:-:S13]  /*02b0*/  ISETP.NE.AND P0, PT, R23, R6, PT ;  /* 0x000000061700720c */ /* 0x004fda0003f05270 */
[----:B------:R-:W0:Y:S08]  /*02c0*/  @!P0 LDC.64 R16, c[0x0][0x398] ;  /* 0x0000e600ff108b82 */ /* 0x000e300000000a00 */
[----:B------:R-:W1:Y:S01]  /*02d0*/  @!P0 LDC.64 R18, c[0x0][0x3c0] ;  /* 0x0000f000ff128b82 */ /* 0x000e620000000a00 */
[----:B0-----:R-:W-:-:S06]  /*02e0*/  @!P0 IMAD.WIDE R16, R7, 0x8, R16 ;  /* 0x0000000807108825 */ /* 0x001fcc00078e0210 */
[----:B------:R-:W2:Y:S01]  /*02f0*/  @!P0 LDG.E.64 R16, desc[UR4][R16.64] ;  /* 0x0000000410108981 */ /* 0x000ea2000c1e1b00 */
[----:B-1----:R-:W-:-:S06]  /*0300*/  @!P0 IMAD.WIDE R18, R22, 0x8, R18 ;  /* 0x0000000816128825 */ /* 0x002fcc00078e0212 */
[----:B------:R-:W2:Y:S01]  /*0310*/  @!P0 LDG.E.64 R18, desc[UR4][R18.64] ;  /* 0x0000000412128981 */ /* 0x000ea2000c1e1b00 */
[----:B------:R-:W-:Y:S02]  /*0320*/  ISETP.GT.AND P1, PT, R23, R6, PT ;  /* 0x000000061700720c */ /* 0x000fe40003f24270 */
[----:B------:R-:W-:Y:S01]  /*0330*/  CS2R R20, SRZ ;  /* 0x0000000000147805 */ /* 0x000fe2000001ff00 */
[----:B------:R-:W-:-:S10]  /*0340*/  VIADD R25, R7, 0x1 ;  /* 0x0000000107197836 */ /* 0x000fd40000000000 */
[----:B------:R-:W-:-:S04]  /*0350*/  @P1 IADD3 R25, PT, PT, R7, RZ, RZ ;  /* 0x000000ff07191210 */ /* 0x000fc80007ffe0ff */
[----:B------:R-:W-:Y:S01]  /*0360*/  ISETP.GE.AND P2, PT, R25, R4, PT ;  /* 0x000000041900720c */ /* 0x000fe20003f46270 */
[----:B------:R-:W-:Y:S01]  /*0370*/  VIADD R24, R22, 0x1 ;  /* 0x0000000116187836 */ /* 0x000fe20000000000 */
[CC--:B------:R-:W-:Y:S01]  /*0380*/  ISETP.NE.AND P1, PT, R23.reuse, R6.reuse, PT ;  /* 0x000000061700720c */ /* 0x0c0fe20003f25270 */
[----:B------:R-:W-:Y:S01]  /*0390*/  IMAD.MOV.U32 R7, RZ, RZ, R25 ;  /* 0x000000ffff077224 */ /* 0x000fe200078e0019 */
[----:B--2---:R-:W-:Y:S01]  /*03a0*/  @!P0 DMUL R20, R16, R18 ;  /* 0x0000001210148228 */ /* 0x004fe20000000000 */
[----:B------:R-:W-:-:S07]  /*03b0*/  ISETP.GE.AND P0, PT, R23, R6, PT ;  /* 0x000000061700720c */ /* 0x000fce0003f06270 */
[----:B------:R-:W-:-:S06]  /*03c0*/  DADD R20, R12, R20 ;  /* 0x000000000c147229 */ /* 0x000fcc0000000014 */
[----:B------:R-:W-:-:S04]  /*03d0*/  @!P0 IMAD.MOV R24, RZ, RZ, R22 ;  /* 0x000000ffff188224 */ /* 0x000fc800078e0216 */
[----:B------:R-:W-:Y:S02]  /*03e0*/  FSEL R12, R20, R12, !P1 ;  /* 0x0000000c140c7208 */ /* 0x000fe40004800000 */
[----:B------:R-:W-:Y:S02]  /*03f0*/  FSEL R13, R21, R13, !P1 ;  /* 0x0000000d150d7208 */ /* 0x000fe40004800000 */
[----:B------:R-:W-:Y:S01]  /*0400*/  MOV R22, R24 ;  /* 0x0000001800167202 */ /* 0x000fe20000000f00 */
[----:B------:R-:W-:Y:S06]  /*0410*/  @!P2 BRA `(.L_x_2) ;  /* 0xfffffffc008ca947 */ /* 0x000fec000383ffff */
.L_x_1:
[----:B------:R-:W-:Y:S05]  /*0420*/  BSYNC.RECONVERGENT B0 ;  /* 0x0000000000007941 */ /* 0x000fea0003800200 */
.L_x_0:
[----:B-----5:R-:W0:Y:S01]  /*0430*/  MUFU.RCP64H R5, R15 ;  /* 0x0000000f00057308 */ /* 0x020e220000001800 */
[----:B------:R-:W-:Y:S01]  /*0440*/  VIADD R4, R15, 0x300402 ;  /* 0x003004020f047836 */ /* 0x000fe20000000000 */
[----:B------:R-:W-:Y:S04]  /*0450*/  BSSY.RECONVERGENT B0, `(.L_x_3) ;  /* 0x0000010000007945 */ /* 0x000fe80003800200 */
[----:B------:R-:W-:Y:S01]  /*0460*/  FSETP.GEU.AND P0, PT, |R4|, 5.8789094863358348022e-39, PT ;  /* 0x004004020400780b */ /* 0x000fe20003f0e200 */
[----:B0-----:R-:W-:-:S08]  /*0470*/  DFMA R6, -R14, R4, 1 ;  /* 0x3ff000000e06742b */ /* 0x001fd00000000104 */
[----:B------:R-:W-:-:S08]  /*0480*/  DFMA R6, R6, R6, R6 ;  /* 0x000000060606722b */ /* 0x000fd00000000006 */
[----:B------:R-:W-:-:S08]  /*0490*/  DFMA R6, R4, R6, R4 ;  /* 0x000000060406722b */ /* 0x000fd00000000004 */
[----:B------:R-:W-:-:S08]  /*04a0*/  DFMA R8, -R14, R6, 1 ;  /* 0x3ff000000e08742b */ /* 0x000fd00000000106 */
[----:B------:R-:W-:Y:S01]  /*04b0*/  DFMA R6, R6, R8, R6 ;  /* 0x000000080606722b */ /* 0x000fe20000000006 */
[----:B------:R-:W-:Y:S10]  /*04c0*/  @P0 BRA `(.L_x_4) ;  /* 0x0000000000200947 */ /* 0x000ff40003800000 */
[----:B------:R-:W-:Y:S01]  /*04d0*/  LOP3.LUT R4, R15, 0x7fffffff, RZ, 0xc0, !PT ;  /* 0x7fffffff0f047812 */ /* 0x000fe200078ec0ff */
[----:B------:R-:W-:Y:S01]  /*04e0*/  IMAD.MOV.U32 R7, RZ, RZ, R14 ;  /* 0x000000ffff077224 */ /* 0x000fe200078e000e */
[----:B------:R-:W-:Y:S01]  /*04f0*/  MOV R6, 0x530 ;  /* 0x0000053000067802 */ /* 0x000fe20000000f00 */
[----:B------:R-:W-:Y:S01]  /*0500*/  IMAD.MOV.U32 R5, RZ, RZ, R15 ;  /* 0x000000ffff057224 */ /* 0x000fe200078e000f */
[----:B------:R-:W-:-:S07]  /*0510*/  IADD3 R10, PT, PT, R4, -0x100000, RZ ;  /* 0xfff00000040a7810 */ /* 0x000fce0007ffe0ff */
[----:B------:R-:W-:Y:S05]  /*0520*/  CALL.REL.NOINC `($__internal_0_$__cuda_sm20_dblrcp_rn_slowpath_v3) ;  /* 0x0000000000887944 */ /* 0x000fea0003c00000 */
[----:B------:R-:W-:Y:S02]  /*0530*/  IMAD.MOV.U32 R6, RZ, RZ, R4 ;  /* 0x000000ffff067224 */ /* 0x000fe400078e0004 */
[----:B------:R-:W-:-:S07]  /*0540*/  IMAD.MOV.U32 R7, RZ, RZ, R5 ;  /* 0x000000ffff077224 */ /* 0x000fce00078e0005 */
.L_x_4:
[----:B------:R-:W-:Y:S05]  /*0550*/  BSYNC.RECONVERGENT B0 ;  /* 0x0000000000007941 */ /* 0x000fea0003800200 */
.L_x_3:
[----:B------:R-:W-:Y:S01]  /*0560*/  ISETP.NE.AND P0, PT, R2, R3, PT ;  /* 0x000000030200720c */ /* 0x000fe20003f05270 */
[----:B------:R-:W-:-:S12]  /*0570*/  DMUL R12, R6, R12 ;  /* 0x0000000c060c7228 */ /* 0x000fd80000000000 */
[----:B------:R-:W-:Y:S05]  /*0580*/  @P0 BRA `(.L_x_5) ;  /* 0x00000000005c0947 */ /* 0x000fea0003800000 */
[----:B------:R-:W-:Y:S01]  /*0590*/  DMUL R14, R14, R14 ;  /* 0x0000000e0e0e7228 */ /* 0x000fe20000000000 */
[----:B------:R-:W-:Y:S05]  /*05a0*/  BSSY.RECONVERGENT B0, `(.L_x_6) ;  /* 0x0000010000007945 */ /* 0x000fea0003800200 */
[----:B------:R-:W0:Y:S04]  /*05b0*/  MUFU.RCP64H R3, R15 ;  /* 0x0000000f00037308 */ /* 0x000e280000001800 */
[----:B------:R-:W-:-:S04]  /*05c0*/  IADD3 R2, PT, PT, R15, 0x300402, RZ ;  /* 0x003004020f027810 */ /* 0x000fc80007ffe0ff */
[----:B------:R-:W-:Y:S02]  /*05d0*/  FSETP.GEU.AND P0, PT, |R2|, 5.8789094863358348022e-39, PT ;  /* 0x004004020200780b */ /* 0x000fe40003f0e200 */
        /* <DEDUP_REMOVED lines=12> */
.L_x_7:
[----:B------:R-:W-:Y:S05]  /*06a0*/  BSYNC.RECONVERGENT B0 ;  /* 0x0000000000007941 */ /* 0x000fea0003800200 */
.L_x_6:
[----:B------:R-:W0:Y:S01]  /*06b0*/  LDC.64 R2, c[0x0][0x3c0] ;  /* 0x0000f000ff027b82 */ /* 0x000e220000000a00 */
[----:B------:R-:W-:Y:S01]  /*06c0*/  DADD R4, -R12, R4 ;  /* 0x000000000c047229 */ /* 0x000fe20000000104 */
[----:B0-----:R-:W-:-:S06]  /*06d0*/  IMAD.WIDE R2, R0, 0x8, R2 ;  /* 0x0000000800027825 */ /* 0x001fcc00078e0202 */
[----:B------:R-:W-:Y:S01]  /*06e0*/  STG.E.64 desc[UR4][R2.64], R4 ;  /* 0x0000000402007986 */ /* 0x000fe2000c101b04 */
[----:B------:R-:W-:Y:S05]  /*06f0*/  EXIT ;  /* 0x000000000000794d */ /* 0x000fea0003800000 */
.L_x_5:
[----:B------:R-:W0:Y:S01]  /*0700*/  LDC.64 R2, c[0x0][0x3c0] ;  /* 0x0000f000ff027b82 */ /* 0x000e220000000a00 */
[----:B------:R-:W-:Y:S01]  /*0710*/  DADD R12, -RZ, -R12 ;  /* 0x00000000ff0c7229 */ /* 0x000fe2000000090c */
[----:B0-----:R-:W-:-:S06]  /*0720*/  IMAD.WIDE R2, R0, 0x8, R2 ;  /* 0x0000000800027825 */ /* 0x001fcc00078e0202 */
[----:B------:R-:W-:Y:S01]  /*0730*/  STG.E.64 desc[UR4][R2.64], R12 ;  /* 0x0000000c02007986 */ /* 0x000fe2000c101b04 */
[----:B------:R-:W-:Y:S05]  /*0740*/  EXIT ;  /* 0x000000000000794d */ /* 0x000fea0003800000 */
        .weak           $__internal_0_$__cuda_sm20_dblrcp_rn_slowpath_v3
        .type           $__internal_0_$__cuda_sm20_dblrcp_rn_slowpath_v3,@function
        .size           $__internal_0_$__cuda_sm20_dblrcp_rn_slowpath_v3,(.L_x_13 - $__internal_0_$__cuda_sm20_dblrcp_rn_slowpath_v3)
$__internal_0_$__cuda_sm20_dblrcp_rn_slowpath_v3:
[----:B------:R-:W-:Y:S01]  /*0750*/  IMAD.MOV.U32 R4, RZ, RZ, R7 ;  /* 0x000000ffff047224 */ /* 0x000fe200078e0007 */
[----:B------:R-:W-:Y:S05]  /*0760*/  BSSY.RECONVERGENT B1, `(.L_x_8) ;  /* 0x0000024000017945 */ /* 0x000fea0003800200 */
[----:B------:R-:W-:-:S14]  /*0770*/  DSETP.GTU.AND P0, PT, |R4|, +INF , PT ;  /* 0x7ff000000400742a */ /* 0x000fdc0003f0c200 */
[----:B------:R-:W-:Y:S05]  /*0780*/  @P0 BRA `(.L_x_9) ;  /* 0x00000000007c0947 */ /* 0x000fea0003800000 */
[----:B------:R-:W-:-:S05]  /*0790*/  LOP3.LUT R11, R5, 0x7fffffff, RZ, 0xc0, !PT ;  /* 0x7fffffff050b7812 */ /* 0x000fca00078ec0ff */
[----:B------:R-:W-:-:S05]  /*07a0*/  VIADD R7, R11, 0xffffffff ;  /* 0xffffffff0b077836 */ /* 0x000fca0000000000 */
[----:B------:R-:W-:-:S13]  /*07b0*/  ISETP.GE.U32.AND P0, PT, R7, 0x7fefffff, PT ;  /* 0x7fefffff0700780c */ /* 0x000fda0003f06070 */
[----:B------:R-:W-:Y:S02]  /*07c0*/  @P0 LOP3.LUT R9, R5, 0x7ff00000, RZ, 0x3c, !PT ;  /* 0x7ff0000005090812 */ /* 0x000fe400078e3cff */
[----:B------:R-:W-:Y:S01]  /*07d0*/  @P0 MOV R8, RZ ;  /* 0x000000ff00080202 */ /* 0x000fe20000000f00 */
[----:B------:R-:W-:Y:S06]  /*07e0*/  @P0 BRA `(.L_x_10) ;  /* 0x00000000006c0947 */ /* 0x000fec0003800000 */
[----:B------:R-:W-:-:S13]  /*07f0*/  ISETP.GE.U32.AND P0, PT, R11, 0x1000001, PT ;  /* 0x010000010b00780c */ /* 0x000fda0003f06070 */
[----:B------:R-:W-:Y:S05]  /*0800*/  @!P0 BRA `(.L_x_11) ;  /* 0x0000000000348947 */ /* 0x000fea0003800000 */
[----:B------:R-:W-:Y:S02]  /*0810*/  VIADD R9, R5, 0xc0200000 ;  /* 0xc020000005097836 */ /* 0x000fe40000000000 */
[----:B------:R-:W-:Y:S02]  /*0820*/  IMAD.MOV.U32 R8, RZ, RZ, R4 ;  /* 0x000000ffff087224 */ /* 0x000fe400078e0004 */
[----:B------:R-:W0:Y:S04]  /*0830*/  MUFU.RCP64H R11, R9 ;  /* 0x00000009000b7308 */ /* 0x000e280000001800 */
[----:B0-----:R-:W-:-:S08]  /*0840*/  DFMA R16, -R8, R10, 1 ;  /* 0x3ff000000810742b */ /* 0x001fd0000000010a */
[----:B------:R-:W-:-:S08]  /*0850*/  DFMA R16, R16, R16, R16 ;  /* 0x000000101010722b */ /* 0x000fd00000000010 */
[----:B------:R-:W-:-:S08]  /*0860*/  DFMA R16, R10, R16, R10 ;  /* 0x000000100a10722b */ /* 0x000fd0000000000a */
[----:B------:R-:W-:-:S08]  /*0870*/  DFMA R10, -R8, R16, 1 ;  /* 0x3ff00000080a742b */ /* 0x000fd00000000110 */
[----:B------:R-:W-:-:S08]  /*0880*/  DFMA R10, R16, R10, R16 ;  /* 0x0000000a100a722b */ /* 0x000fd00000000010 */
[----:B------:R-:W-:-:S08]  /*0890*/  DMUL R10, R10, 2.2250738585072013831e-308 ;  /* 0x001000000a0a7828 */ /* 0x000fd00000000000 */
[----:B------:R-:W-:-:S08]  /*08a0*/  DFMA R4, -R4, R10, 1 ;  /* 0x3ff000000404742b */ /* 0x000fd0000000010a */
[----:B------:R-:W-:-:S08]  /*08b0*/  DFMA R4, R4, R4, R4 ;  /* 0x000000040404722b */ /* 0x000fd00000000004 */
[----:B------:R-:W-:Y:S01]  /*08c0*/  DFMA R8, R10, R4, R10 ;  /* 0x000000040a08722b */ /* 0x000fe2000000000a */
[----:B------:R-:W-:Y:S10]  /*08d0*/  BRA `(.L_x_10) ;  /* 0x0000000000307947 */ /* 0x000ff40003800000 */
.L_x_11:
[----:B------:R-:W-:Y:S01]  /*08e0*/  DMUL R4, R4, 8.11296384146066816958e+31 ;  /* 0x4690000004047828 */ /* 0x000fe20000000000 */
[----:B------:R-:W-:-:S05]  /*08f0*/  MOV R8, R10 ;  /* 0x0000000a00087202 */ /* 0x000fca0000000f00 */
[----:B------:R-:W0:Y:S02]  /*0900*/  MUFU.RCP64H R9, R5 ;  /* 0x0000000500097308 */ /* 0x000e240000001800 */
[----:B0-----:R-:W-:-:S08]  /*0910*/  DFMA R10, -R4, R8, 1 ;  /* 0x3ff00000040a742b */ /* 0x001fd00000000108 */
[----:B------:R-:W-:-:S08]  /*0920*/  DFMA R10, R10, R10, R10 ;  /* 0x0000000a0a0a722b */ /* 0x000fd0000000000a */
[----:B------:R-:W-:-:S08]  /*0930*/  DFMA R10, R8, R10, R8 ;  /* 0x0000000a080a722b */ /* 0x000fd00000000008 */
[----:B------:R-:W-:-:S08]  /*0940*/  DFMA R8, -R4, R10, 1 ;  /* 0x3ff000000408742b */ /* 0x000fd0000000010a */
[----:B------:R-:W-:-:S08]  /*0950*/  DFMA R8, R10, R8, R10 ;  /* 0x000000080a08722b */ /* 0x000fd0000000000a */
[----:B------:R-:W-:Y:S01]  /*0960*/  DMUL R8, R8, 8.11296384146066816958e+31 ;  /* 0x4690000008087828 */ /* 0x000fe20000000000 */
[----:B------:R-:W-:Y:S10]  /*0970*/  BRA `(.L_x_10) ;  /* 0x0000000000087947 */ /* 0x000ff40003800000 */
.L_x_9:
[----:B------:R-:W-:Y:S01]  /*0980*/  LOP3.LUT R9, R5, 0x80000, RZ, 0xfc, !PT ;  /* 0x0008000005097812 */ /* 0x000fe200078efcff */
[----:B------:R-:W-:-:S07]  /*0990*/  IMAD.MOV.U32 R8, RZ, RZ, R4 ;  /* 0x000000ffff087224 */ /* 0x000fce00078e0004 */
.L_x_10:
[----:B------:R-:W-:Y:S05]  /*09a0*/  BSYNC.RECONVERGENT B1 ;  /* 0x0000000000017941 */ /* 0x000fea0003800200 */
.L_x_8:
[----:B------:R-:W-:Y:S01]  /*09b0*/  IMAD.MOV.U32 R7, RZ, RZ, 0x0 ;  /* 0x00000000ff077424 */ /* 0x000fe200078e00ff */
[----:B------:R-:W-:Y:S01]  /*09c0*/  MOV R5, R9 ;  /* 0x0000000900057202 */ /* 0x000fe20000000f00 */
[----:B------:R-:W-:Y:S02]  /*09d0*/  IMAD.MOV.U32 R4, RZ, RZ, R8 ;  /* 0x000000ffff047224 */ /* 0x000fe400078e0008 */
[----:B------:R-:W-:Y:S05]  /*09e0*/  RET.REL.NODEC R6 `(_Z14parsinv_kerneliiPiS_PdiS_S_S_S0_S0_) ;  /* 0xfffffff406847950 */ /* 0x000fea0003c3ffff */
.L_x_12:
[----:B------:R-:W-:-:S00]  /*09f0*/  BRA `(.L_x_12) ;  /* 0xfffffffc00fc7947 */ /* 0x000fc0000383ffff */
[----:B------:R-:W-:-:S00]  /*0a00*/  NOP ;  /* 0x0000000000007918 */ /* 0x000fc00000000000 */
[----:B------:R-:W-:-:S00]  /*0a10*/  NOP ;  /* 0x0000000000007918 */ /* 0x000fc00000000000 */
[----:B------:R-:W-:-:S00]  /*0a20*/  NOP ;  /* 0x0000000000007918 */ /* 0x000fc00000000000 */
[----:B------:R-:W-:-:S00]  /*0a30*/  NOP ;  /* 0x0000000000007918 */ /* 0x000fc00000000000 */
[----:B------:R-:W-:-:S00]  /*0a40*/  NOP ;  /* 0x0000000000007918 */ /* 0x000fc00000000000 */
[----:B------:R-:W-:-:S00]  /*0a50*/  NOP ;  /* 0x0000000000007918 */ /* 0x000fc00000000000 */
[----:B------:R-:W-:-:S00]  /*0a60*/  NOP ;  /* 0x0000000000007918 */ /* 0x000fc00000000000 */
[----:B------:R-:W-:-:S00]  /*0a70*/  NOP ;  /* 0x0000000000007918 */ /* 0x000fc00000000000 */
.L_x_13:


//--------------------- .nv.shared.reserved.0     --------------------------
	.section	.nv.shared.reserved.0,"aw",@nobits
	.weak		__nv_reservedSMEM_offset_0_alias
	.size		__nv_reservedSMEM_offset_0_alias, 0, 64
	.other		__nv_reservedSMEM_offset_0_alias,@"STO_CUDA_RESERVED_SHARED STV_DEFAULT"
__nv_reservedSMEM_offset_0_alias:
	.zero		0
	.zero		64


//--------------------- .nv.constant0._Z14parsinv_kerneliiPiS_PdiS_S_S_S0_S0_ --------------------------
	.section	.nv.constant0._Z14parsinv_kerneliiPiS_PdiS_S_S_S0_S0_,"a",@progbits
	.sectionflags	@""
	.align	4
.nv.constant0._Z14parsinv_kerneliiPiS_PdiS_S_S_S0_S0_:
	.zero		976


//--------------------- SYMBOLS --------------------------

	.type		.nv.reservedSmem.offset0,@object
	.size		.nv.reservedSmem.offset0,0x4
